//
// Generated by NVIDIA NVVM Compiler
//
// Compiler Build ID: CL-36424714
// Cuda compilation tools, release 13.0, V13.0.88
// Based on NVVM 20.0.0
//

.version 9.0
.target sm_100
.address_size 64

	// .globl	_Z16image_conversionPhS_ii

.visible .entry _Z16image_conversionPhS_ii(
	.param .u64 .ptr .align 1 _Z16image_conversionPhS_ii_param_0,
	.param .u64 .ptr .align 1 _Z16image_conversionPhS_ii_param_1,
	.param .u32 _Z16image_conversionPhS_ii_param_2,
	.param .u32 _Z16image_conversionPhS_ii_param_3
)
{
	.reg .pred 	%p<2>;
	.reg .b16 	%rs<5>;
	.reg .b32 	%r<23>;
	.reg .b64 	%rd<9>;

	ld.param.u64 	%rd1, [_Z16image_conversionPhS_ii_param_0];
	ld.param.u64 	%rd2, [_Z16image_conversionPhS_ii_param_1];
	ld.param.u32 	%r2, [_Z16image_conversionPhS_ii_param_2];
	ld.param.u32 	%r3, [_Z16image_conversionPhS_ii_param_3];
	mov.u32 	%r4, %tid.x;
	mov.u32 	%r5, %ctaid.x;
	mov.u32 	%r6, %ntid.x;
	mov.u32 	%r7, %tid.y;
	mov.u32 	%r8, %ctaid.y;
	mov.u32 	%r9, %ntid.y;
	add.s32 	%r10, %r8, %r4;
	mad.lo.s32 	%r11, %r5, %r6, %r10;
	mad.lo.s32 	%r1, %r11, %r9, %r7;
	mul.lo.s32 	%r12, %r3, %r2;
	setp.ge.s32 	%p1, %r1, %r12;
	@%p1 bra 	$L__BB0_2;
	cvta.to.global.u64 	%rd3, %rd1;
	cvta.to.global.u64 	%rd4, %rd2;
	mul.lo.s32 	%r13, %r1, 3;
	cvt.s64.s32 	%rd5, %r13;
	add.s64 	%rd6, %rd3, %rd5;
	ld.global.u8 	%r14, [%rd6+1];
	ld.global.u8 	%r15, [%rd6];
	prmt.b32 	%r16, %r15, %r14, 0x3340U;
	ld.global.u8 	%r17, [%rd6+2];
	prmt.b32 	%r18, %r17, 0, 0x3340U;
	prmt.b32 	%r19, %r16, %r18, 0x5410U;
	mov.b32 	%r20, 0;
	mov.b32 	%r21, 476949;
	dp4a.u32.u32 	%r22, %r19, %r21, %r20;
	cvt.u16.u32 	%rs1, %r22;
	shr.u16 	%rs2, %rs1, 2;
	mul.hi.u16 	%rs3, %rs2, 5243;
	shr.u16 	%rs4, %rs3, 1;
	cvt.s64.s32 	%rd7, %r1;
	add.s64 	%rd8, %rd4, %rd7;
	st.global.u8 	[%rd8], %rs4;
$L__BB0_2:
	ret;

}


// ===== COMPILED SASS (sm_100) =====

	.target	sm_100

	.elftype	@"ET_EXEC"


//--------------------- .note.nv.tkinfo           --------------------------
	.section	.note.nv.tkinfo,"",@"SHT_NOTE"
	.sectionflags	@"SHF_NOTE_NV_TKINFO"
	.tkinfo
        /*0018*/ 	.word	0x00000002
        /*0030*/ 	.string	""
        /*0030*/ 	.string	"ptxas"
        /*0030*/ 	.string	"Cuda compilation tools, release 13.0, V13.0.88"
        /*0030*/ 	.string	"Build cuda_13.0.r13.0/compiler.36424714_0"
        /*0030*/ 	.string	"-arch sm_100 -m 64 "



//--------------------- .note.nv.cuinfo           --------------------------
	.section	.note.nv.cuinfo,"",@"SHT_NOTE"
	.sectionflags	@"SHF_NOTE_NV_CUINFO"
        /*0018*/ 	.short	0x0002
        /*001a*/ 	.short	0x0064
        /*001c*/ 	.short	0x0082
	.zero		2


//--------------------- .nv.info                  --------------------------
	.section	.nv.info,"",@"SHT_CUDA_INFO"
	.align	4


	//----- nvinfo : EIATTR_REGCOUNT
	.align		4
        /*0000*/ 	.byte	0x04, 0x2f
        /*0002*/ 	.short	(.L_1 - .L_0)
	.align		4
.L_0:
        /*0004*/ 	.word	index@(_Z16image_conversionPhS_ii)
        /*0008*/ 	.word	0x00000009


	//----- nvinfo : EIATTR_FRAME_SIZE
	.align		4
.L_1:
        /*000c*/ 	.byte	0x04, 0x11
        /*000e*/ 	.short	(.L_3 - .L_2)
	.align		4
.L_2:
        /*0010*/ 	.word	index@(_Z16image_conversionPhS_ii)
        /*0014*/ 	.word	0x00000000


	//----- nvinfo : EIATTR_MIN_STACK_SIZE
	.align		4
.L_3:
        /*0018*/ 	.byte	0x04, 0x12
        /*001a*/ 	.short	(.L_5 - .L_4)
	.align		4
.L_4:
        /*001c*/ 	.word	index@(_Z16image_conversionPhS_ii)
        /*0020*/ 	.word	0x00000000
.L_5:


//--------------------- .nv.compat                --------------------------
	.section	.nv.compat,"",@"SHT_CUDA_COMPAT_INFO"
	.align	4
        /*0000*/ 	.byte	0x02, 0x09, 0x00, 0x00, 0x02, 0x02, 0x01, 0x00, 0x02, 0x05, 0x05, 0x00, 0x03, 0x07, 0x01, 0x01
        /*0010*/ 	.byte	0x02, 0x03, 0x00, 0x00, 0x02, 0x06, 0x01, 0x00, 0x04, 0x0b, 0x08, 0x00, 0x09, 0x00, 0x00, 0x00
        /*0020*/ 	.byte	0x00, 0x00, 0x00, 0x00


//--------------------- .nv.info._Z16image_conversionPhS_ii --------------------------
	.section	.nv.info._Z16image_conversionPhS_ii,"",@"SHT_CUDA_INFO"
	.sectionflags	@""
	.align	4


	//----- nvinfo : EIATTR_CUDA_API_VERSION
	.align		4
        /*0000*/ 	.byte	0x04, 0x37
        /*0002*/ 	.short	(.L_7 - .L_6)
.L_6:
        /*0004*/ 	.word	0x00000082


	//----- nvinfo : EIATTR_KPARAM_INFO
	.align		4
.L_7:
        /*0008*/ 	.byte	0x04, 0x17
        /*000a*/ 	.short	(.L_9 - .L_8)
.L_8:
        /*000c*/ 	.word	0x00000000
        /*0010*/ 	.short	0x0003
        /*0012*/ 	.short	0x0014
        /*0014*/ 	.byte	0x00, 0xf0, 0x11, 0x00


	//----- nvinfo : EIATTR_KPARAM_INFO
	.align		4
.L_9:
        /*0018*/ 	.byte	0x04, 0x17
        /*001a*/ 	.short	(.L_11 - .L_10)
.L_10:
        /*001c*/ 	.word	0x00000000
        /*0020*/ 	.short	0x0002
        /*0022*/ 	.short	0x0010
        /*0024*/ 	.byte	0x00, 0xf0, 0x11, 0x00


	//----- nvinfo : EIATTR_KPARAM_INFO
	.align		4
.L_11:
        /*0028*/ 	.byte	0x04, 0x17
        /*002a*/ 	.short	(.L_13 - .L_12)
.L_12:
        /*002c*/ 	.word	0x00000000
        /*0030*/ 	.short	0x0001
        /*0032*/ 	.short	0x0008
        /*0034*/ 	.byte	0x00, 0xf5, 0x21, 0x00


	//----- nvinfo : EIATTR_KPARAM_INFO
	.align		4
.L_13:
        /*0038*/ 	.byte	0x04, 0x17
        /*003a*/ 	.short	(.L_15 - .L_14)
.L_14:
        /*003c*/ 	.word	0x00000000
        /*0040*/ 	.short	0x0000
        /*0042*/ 	.short	0x0000
        /*0044*/ 	.byte	0x00, 0xf5, 0x21, 0x00


	//----- nvinfo : EIATTR_SPARSE_MMA_MASK
	.align		4
.L_15:
        /*0048*/ 	.byte	0x03, 0x50
        /*004a*/ 	.short	0x0000


	//----- nvinfo : EIATTR_MAXREG_COUNT
	.align		4
        /*004c*/ 	.byte	0x03, 0x1b
        /*004e*/ 	.short	0x00ff


	//----- nvinfo : EIATTR_MERCURY_ISA_VERSION
	.align		4
        /*0050*/ 	.byte	0x03, 0x5f
        /*0052*/ 	.short	0x0101


	//----- nvinfo : EIATTR_VRC_CTA_INIT_COUNT
	.align		4
        /*0054*/ 	.byte	0x02, 0x4a
	.zero		1
	.zero		1


	//----- nvinfo : EIATTR_EXIT_INSTR_OFFSETS
	.align		4
        /*0058*/ 	.byte	0x04, 0x1c
        /*005a*/ 	.short	(.L_17 - .L_16)


	//   ....[0]....
.L_16:
        /*005c*/ 	.word	0x000000d0


	//   ....[1]....
        /*0060*/ 	.word	0x00000230


	//----- nvinfo : EIATTR_CBANK_PARAM_SIZE
	.align		4
.L_17:
        /*0064*/ 	.byte	0x03, 0x19
        /*0066*/ 	.short	0x0018


	//----- nvinfo : EIATTR_PARAM_CBANK
	.align		4
        /*0068*/ 	.byte	0x04, 0x0a
        /*006a*/ 	.short	(.L_19 - .L_18)
	.align		4
.L_18:
        /*006c*/ 	.word	index@(.nv.constant0._Z16image_conversionPhS_ii)
        /*0070*/ 	.short	0x0380
        /*0072*/ 	.short	0x0018


	//----- nvinfo : EIATTR_SW_WAR
	.align		4
.L_19:
        /*0074*/ 	.byte	0x04, 0x36
        /*0076*/ 	.short	(.L_21 - .L_20)
.L_20:
        /*0078*/ 	.word	0x00000008
.L_21:


//--------------------- .nv.callgraph             --------------------------
	.section	.nv.callgraph,"",@"SHT_CUDA_CALLGRAPH"
	.align	4
	.sectionentsize	8
	.align		4
        /*0000*/ 	.word	0x00000000
	.align		4
        /*0004*/ 	.word	0xffffffff
	.align		4
        /*0008*/ 	.word	0x00000000
	.align		4
        /*000c*/ 	.word	0xfffffffe
	.align		4
        /*0010*/ 	.word	0x00000000
	.align		4
        /*0014*/ 	.word	0xfffffffd
	.align		4
        /*0018*/ 	.word	0x00000000
	.align		4
        /*001c*/ 	.word	0xfffffffc


//--------------------- .text._Z16image_conversionPhS_ii --------------------------
	.section	.text._Z16image_conversionPhS_ii,"ax",@progbits
	.align	128
        .global         _Z16image_conversionPhS_ii
        .type           _Z16image_conversionPhS_ii,@function
        .size           _Z16image_conversionPhS_ii,(.L_x_1 - _Z16image_conversionPhS_ii)
        .other          _Z16image_conversionPhS_ii,@"STO_CUDA_ENTRY STV_DEFAULT"
_Z16image_conversionPhS_ii:
.text._Z16image_conversionPhS_ii:
[----:B------:R-:W-:Y:S01]  /*0000*/  LDC R1, c[0x0][0x37c] ;  /* 0x0000df00ff017b82 */ /* 0x000fe20000000800 */
[----:B------:R-:W0:Y:S07]  /*0010*/  S2R R0, SR_TID.X ;  /* 0x0000000000007919 */ /* 0x000e2e0000002100 */
[----:B------:R-:W0:Y:S01]  /*0020*/  S2UR UR7, SR_CTAID.Y ;  /* 0x00000000000779c3 */ /* 0x000e220000002600 */
[----:B------:R-:W1:Y:S01]  /*0030*/  LDCU.64 UR4, c[0x0][0x390] ;  /* 0x00007200ff0477ac */ /* 0x000e620008000a00 */
[----:B------:R-:W2:Y:S06]  /*0040*/  S2R R5, SR_TID.Y ;  /* 0x0000000000057919 */ /* 0x000eac0000002200 */
[----:B------:R-:W3:Y:S08]  /*0050*/  S2UR UR6, SR_CTAID.X ;  /* 0x00000000000679c3 */ /* 0x000ef00000002500 */
[----:B------:R-:W3:Y:S01]  /*0060*/  LDC R3, c[0x0][0x360] ;  /* 0x0000d800ff037b82 */ /* 0x000ee20000000800 */
[----:B------:R-:W2:Y:S01]  /*0070*/  LDCU UR8, c[0x0][0x364] ;  /* 0x00006c80ff0877ac */ /* 0x000ea20008000800 */
[----:B-1----:R-:W-:Y:S01]  /*0080*/  UIMAD UR4, UR5, UR4, URZ ;  /* 0x00000004050472a4 */ /* 0x002fe2000f8e02ff */
[----:B0-----:R-:W-:-:S04]  /*0090*/  VIADD R0, R0, UR7 ;  /* 0x0000000700007c36 */ /* 0x001fc80008000000 */
[----:B---3--:R-:W-:-:S04]  /*00a0*/  IMAD R0, R3, UR6, R0 ;  /* 0x0000000603007c24 */ /* 0x008fc8000f8e0200 */
[----:B--2---:R-:W-:-:S05]  /*00b0*/  IMAD R0, R0, UR8, R5 ;  /* 0x0000000800007c24 */ /* 0x004fca000f8e0205 */
[----:B------:R-:W-:-:S13]  /*00c0*/  ISETP.GE.AND P0, PT, R0, UR4, PT ;  /* 0x0000000400007c0c */ /* 0x000fda000bf06270 */
[----:B------:R-:W-:Y:S05]  /*00d0*/  @P0 EXIT ;  /* 0x000000000000094d */ /* 0x000fea0003800000 */
[----:B------:R-:W0:Y:S01]  /*00e0*/  LDCU.128 UR8, c[0x0][0x380] ;  /* 0x00007000ff0877ac */ /* 0x000e220008000c00 */
[----:B------:R-:W-:Y:S01]  /*00f0*/  IMAD R3, R0, 0x3, RZ ;  /* 0x0000000300037824 */ /* 0x000fe200078e02ff */
[----:B------:R-:W1:Y:S04]  /*0100*/  LDCU.64 UR4, c[0x0][0x358] ;  /* 0x00006b00ff0477ac */ /* 0x000e680008000a00 */
[----:B0-----:R-:W-:-:S04]  /*0110*/  IADD3 R2, P0, PT, R3, UR8, RZ ;  /* 0x0000000803027c10 */ /* 0x001fc8000ff1e0ff */
[----:B------:R-:W-:-:S05]  /*0120*/  LEA.HI.X.SX32 R3, R3, UR9, 0x1, P0 ;  /* 0x0000000903037c11 */ /* 0x000fca00080f0eff */
[----:B-1----:R-:W2:Y:S04]  /*0130*/  LDG.E.U8 R4, desc[UR4][R2.64+0x1] ;  /* 0x0000010402047981 */ /* 0x002ea8000c1e1100 */
[----:B------:R-:W2:Y:S04]  /*0140*/  LDG.E.U8 R5, desc[UR4][R2.64] ;  /* 0x0000000402057981 */ /* 0x000ea8000c1e1100 */
[----:B------:R-:W3:Y:S01]  /*0150*/  LDG.E.U8 R6, desc[UR4][R2.64+0x2] ;  /* 0x0000020402067981 */ /* 0x000ee2000c1e1100 */
[----:B------:R-:W-:Y:S01]  /*0160*/  UMOV UR6, 0x74715 ;  /* 0x0007471500067882 */ /* 0x000fe20000000000 */
[----:B--2---:R-:W-:-:S02]  /*0170*/  PRMT R4, R5, 0x3340, R4 ;  /* 0x0000334005047816 */ /* 0x004fc40000000004 */
[----:B---3--:R-:W-:-:S04]  /*0180*/  PRMT R5, R6, 0x3340, RZ ;  /* 0x0000334006057816 */ /* 0x008fc800000000ff */
[----:B------:R-:W-:-:S05]  /*0190*/  PRMT R4, R4, 0x5410, R5 ;  /* 0x0000541004047816 */ /* 0x000fca0000000005 */
[----:B------:R-:W-:-:S05]  /*01a0*/  IDP.4A.U8.U8 R4, R4, UR6, RZ ;  /* 0x0000000604047c26 */ /* 0x000fca00080000ff */
[----:B------:R-:W-:-:S04]  /*01b0*/  LOP3.LUT R4, R4, 0xffff, RZ, 0xc0, !PT ;  /* 0x0000ffff04047812 */ /* 0x000fc800078ec0ff */
[----:B------:R-:W-:-:S04]  /*01c0*/  SHF.R.U32.HI R4, RZ, 0x2, R4 ;  /* 0x00000002ff047819 */ /* 0x000fc80000011604 */
[----:B------:R-:W-:Y:S02]  /*01d0*/  LOP3.LUT R5, R4, 0xffff, RZ, 0xc0, !PT ;  /* 0x0000ffff04057812 */ /* 0x000fe400078ec0ff */
[----:B------:R-:W-:-:S03]  /*01e0*/  IADD3 R4, P0, PT, R0, UR10, RZ ;  /* 0x0000000a00047c10 */ /* 0x000fc6000ff1e0ff */
[----:B------:R-:W-:Y:S01]  /*01f0*/  IMAD R6, R5, 0x147b, RZ ;  /* 0x0000147b05067824 */ /* 0x000fe200078e02ff */
[----:B------:R-:W-:-:S04]  /*0200*/  LEA.HI.X.SX32 R5, R0, UR11, 0x1, P0 ;  /* 0x0000000b00057c11 */ /* 0x000fc800080f0eff */
[----:B------:R-:W-:-:S05]  /*0210*/  SHF.R.U32.HI R3, RZ, 0x11, R6 ;  /* 0x00000011ff037819 */ /* 0x000fca0000011606 */
[----:B------:R-:W-:Y:S01]  /*0220*/  STG.E.U8 desc[UR4][R4.64], R3 ;  /* 0x0000000304007986 */ /* 0x000fe2000c101104 */
[----:B------:R-:W-:Y:S05]  /*0230*/  EXIT ;  /* 0x000000000000794d */ /* 0x000fea0003800000 */
.L_x_0:
[----:B------:R-:W-:-:S00]  /*0240*/  BRA `(.L_x_0) ;  /* 0xfffffffc00fc7947 */ /* 0x000fc0000383ffff */
[----:B------:R-:W-:-:S00]  /*0250*/  NOP ;  /* 0x0000000000007918 */ /* 0x000fc00000000000 */
        /* <DEDUP_REMOVED lines=10> */
.L_x_1:


//--------------------- .nv.shared.reserved.0     --------------------------
	.section	.nv.shared.reserved.0,"aw",@nobits
	.weak		__nv_reservedSMEM_offset_0_alias
	.size		__nv_reservedSMEM_offset_0_alias, 0, 64
	.other		__nv_reservedSMEM_offset_0_alias,@"STO_CUDA_RESERVED_SHARED STV_DEFAULT"
__nv_reservedSMEM_offset_0_alias:
	.zero		0
	.zero		64


//--------------------- .nv.constant0._Z16image_conversionPhS_ii --------------------------
	.section	.nv.constant0._Z16image_conversionPhS_ii,"a",@progbits
	.sectionflags	@""
	.align	4
.nv.constant0._Z16image_conversionPhS_ii:
	.zero		920


//--------------------- SYMBOLS --------------------------

	.type		.nv.reservedSmem.offset0,@object
	.size		.nv.reservedSmem.offset0,0x4
